	.headerflags	@"EF_CUDA_TEXMODE_UNIFIED EF_CUDA_64BIT_ADDRESS EF_CUDA_ACCELERATORS EF_CUDA_SM90 EF_CUDA_VIRTUAL_SM(EF_CUDA_SM90)"
	.elftype	@"ET_EXEC"


//--------------------- .nv.info                  --------------------------
	.section	.nv.info,"",@"SHT_CUDA_INFO"
	.align	4


	//----- nvinfo : EIATTR_REGCOUNT
	.align		4
        /*0000*/ 	.byte	0x04, 0x2f
        /*0002*/ 	.short	(.L_2 - .L_1)
	.align		4
.L_1:
        /*0004*/ 	.word	index@(triton_red_fused_convolution_native_group_norm_44)
        /*0008*/ 	.word	0x00000020


	//----- nvinfo : EIATTR_MIN_STACK_SIZE
	.align		4
.L_2:
        /*000c*/ 	.byte	0x04, 0x12
        /*000e*/ 	.short	(.L_4 - .L_3)
	.align		4
.L_3:
        /*0010*/ 	.word	index@(triton_red_fused_convolution_native_group_norm_44)
        /*0014*/ 	.word	0x00000000


	//----- nvinfo : EIATTR_FRAME_SIZE
	.align		4
.L_4:
        /*0018*/ 	.byte	0x04, 0x11
        /*001a*/ 	.short	(.L_6 - .L_5)
	.align		4
.L_5:
        /*001c*/ 	.word	index@(triton_red_fused_convolution_native_group_norm_44)
        /*0020*/ 	.word	0x00000000


	//----- nvinfo : EIATTR_MIN_STACK_SIZE
	.align		4
.L_6:
        /*0024*/ 	.byte	0x04, 0x12
        /*0026*/ 	.short	(.L_8 - .L_7)
	.align		4
.L_7:
        /*0028*/ 	.word	index@(triton_red_fused_convolution_native_group_norm_44)
        /*002c*/ 	.word	0x00000000
.L_8:


//--------------------- .nv.info.triton_red_fused_convolution_native_group_norm_44 --------------------------
	.section	.nv.info.triton_red_fused_convolution_native_group_norm_44,"",@"SHT_CUDA_INFO"
	.sectionflags	@""
	.align	4


	//----- nvinfo : EIATTR_CUDA_API_VERSION
	.align		4
        /*0000*/ 	.byte	0x04, 0x37
        /*0002*/ 	.short	(.L_10 - .L_9)
.L_9:
        /*0004*/ 	.word	0x0000007c


	//----- nvinfo : EIATTR_KPARAM_INFO
	.align		4
.L_10:
        /*0008*/ 	.byte	0x04, 0x17
        /*000a*/ 	.short	(.L_12 - .L_11)
.L_11:
        /*000c*/ 	.word	0x00000000
        /*0010*/ 	.short	0x0006
        /*0012*/ 	.short	0x002c
        /*0014*/ 	.byte	0x00, 0xf0, 0x11, 0x00


	//----- nvinfo : EIATTR_KPARAM_INFO
	.align		4
.L_12:
        /*0018*/ 	.byte	0x04, 0x17
        /*001a*/ 	.short	(.L_14 - .L_13)
.L_13:
        /*001c*/ 	.word	0x00000000
        /*0020*/ 	.short	0x0005
        /*0022*/ 	.short	0x0028
        /*0024*/ 	.byte	0x00, 0xf0, 0x11, 0x00


	//----- nvinfo : EIATTR_KPARAM_INFO
	.align		4
.L_14:
        /*0028*/ 	.byte	0x04, 0x17
        /*002a*/ 	.short	(.L_16 - .L_15)
.L_15:
        /*002c*/ 	.word	0x00000000
        /*0030*/ 	.short	0x0004
        /*0032*/ 	.short	0x0020
        /*0034*/ 	.byte	0x00, 0xf4, 0x21, 0x00


	//----- nvinfo : EIATTR_KPARAM_INFO
	.align		4
.L_16:
        /*0038*/ 	.byte	0x04, 0x17
        /*003a*/ 	.short	(.L_18 - .L_17)
.L_17:
        /*003c*/ 	.word	0x00000000
        /*0040*/ 	.short	0x0003
        /*0042*/ 	.short	0x0018
        /*0044*/ 	.byte	0x00, 0xf4, 0x21, 0x00


	//----- nvinfo : EIATTR_KPARAM_INFO
	.align		4
.L_18:
        /*0048*/ 	.byte	0x04, 0x17
        /*004a*/ 	.short	(.L_20 - .L_19)
.L_19:
        /*004c*/ 	.word	0x00000000
        /*0050*/ 	.short	0x0002
        /*0052*/ 	.short	0x0010
        /*0054*/ 	.byte	0x00, 0xf4, 0x21, 0x00


	//----- nvinfo : EIATTR_KPARAM_INFO
	.align		4
.L_20:
        /*0058*/ 	.byte	0x04, 0x17
        /*005a*/ 	.short	(.L_22 - .L_21)
.L_21:
        /*005c*/ 	.word	0x00000000
        /*0060*/ 	.short	0x0001
        /*0062*/ 	.short	0x0008
        /*0064*/ 	.byte	0x00, 0xf4, 0x21, 0x00


	//----- nvinfo : EIATTR_KPARAM_INFO
	.align		4
.L_22:
        /*0068*/ 	.byte	0x04, 0x17
        /*006a*/ 	.short	(.L_24 - .L_23)
.L_23:
        /*006c*/ 	.word	0x00000000
        /*0070*/ 	.short	0x0000
        /*0072*/ 	.short	0x0000
        /*0074*/ 	.byte	0x00, 0xf4, 0x21, 0x00


	//----- nvinfo : EIATTR_SPARSE_MMA_MASK
	.align		4
.L_24:
        /*0078*/ 	.byte	0x03, 0x50
        /*007a*/ 	.short	0x0000


	//----- nvinfo : EIATTR_MAXREG_COUNT
	.align		4
        /*007c*/ 	.byte	0x03, 0x1b
        /*007e*/ 	.short	0x0080


	//----- nvinfo : EIATTR_COOP_GROUP_MASK_REGIDS
	.align		4
        /*0080*/ 	.byte	0x04, 0x29
        /*0082*/ 	.short	(.L_26 - .L_25)


	//   ....[0]....
.L_25:
        /*0084*/ 	.word	0xffffffff


	//   ....[1]....
        /*0088*/ 	.word	0xffffffff


	//   ....[2]....
        /*008c*/ 	.word	0xffffffff


	//   ....[3]....
        /*0090*/ 	.word	0xffffffff


	//   ....[4]....
        /*0094*/ 	.word	0xffffffff


	//   ....[5]....
        /*0098*/ 	.word	0xffffffff


	//   ....[6]....
        /*009c*/ 	.word	0xffffffff


	//   ....[7]....
        /*00a0*/ 	.word	0xffffffff


	//   ....[8]....
        /*00a4*/ 	.word	0xffffffff


	//   ....[9]....
        /*00a8*/ 	.word	0xffffffff


	//   ....[10]....
        /*00ac*/ 	.word	0xffffffff


	//   ....[11]....
        /*00b0*/ 	.word	0xffffffff


	//   ....[12]....
        /*00b4*/ 	.word	0xffffffff


	//   ....[13]....
        /*00b8*/ 	.word	0xffffffff


	//   ....[14]....
        /*00bc*/ 	.word	0xffffffff


	//   ....[15]....
        /*00c0*/ 	.word	0xffffffff


	//   ....[16]....
        /*00c4*/ 	.word	0xffffffff


	//   ....[17]....
        /*00c8*/ 	.word	0xffffffff


	//   ....[18]....
        /*00cc*/ 	.word	0xffffffff


	//   ....[19]....
        /*00d0*/ 	.word	0xffffffff


	//   ....[20]....
        /*00d4*/ 	.word	0xffffffff


	//   ....[21]....
        /*00d8*/ 	.word	0xffffffff


	//----- nvinfo : EIATTR_COOP_GROUP_INSTR_OFFSETS
	.align		4
.L_26:
        /*00dc*/ 	.byte	0x04, 0x28
        /*00de*/ 	.short	(.L_28 - .L_27)


	//   ....[0]....
.L_27:
        /*00e0*/ 	.word	0x00000850


	//   ....[1]....
        /*00e4*/ 	.word	0x00000880


	//   ....[2]....
        /*00e8*/ 	.word	0x00000990


	//   ....[3]....
        /*00ec*/ 	.word	0x000009f0


	//   ....[4]....
        /*00f0*/ 	.word	0x00000ac0


	//   ....[5]....
        /*00f4*/ 	.word	0x00000b30


	//   ....[6]....
        /*00f8*/ 	.word	0x00000c00


	//   ....[7]....
        /*00fc*/ 	.word	0x00000c60


	//   ....[8]....
        /*0100*/ 	.word	0x00000d70


	//   ....[9]....
        /*0104*/ 	.word	0x00000da0


	//   ....[10]....
        /*0108*/ 	.word	0x00000f20


	//   ....[11]....
        /*010c*/ 	.word	0x00000f30


	//   ....[12]....
        /*0110*/ 	.word	0x00000f40


	//   ....[13]....
        /*0114*/ 	.word	0x00000f80


	//   ....[14]....
        /*0118*/ 	.word	0x00001050


	//   ....[15]....
        /*011c*/ 	.word	0x00001110


	//   ....[16]....
        /*0120*/ 	.word	0x00001140


	//   ....[17]....
        /*0124*/ 	.word	0x00001240


	//   ....[18]....
        /*0128*/ 	.word	0x00001280


	//   ....[19]....
        /*012c*/ 	.word	0x00001290


	//   ....[20]....
        /*0130*/ 	.word	0x00001370


	//   ....[21]....
        /*0134*/ 	.word	0x000013c0


	//----- nvinfo : EIATTR_EXIT_INSTR_OFFSETS
	.align		4
.L_28:
        /*0138*/ 	.byte	0x04, 0x1c
        /*013a*/ 	.short	(.L_30 - .L_29)


	//   ....[0]....
.L_29:
        /*013c*/ 	.word	0x00001570


	//   ....[1]....
        /*0140*/ 	.word	0x000015b0


	//----- nvinfo : EIATTR_REQNTID
	.align		4
.L_30:
        /*0144*/ 	.byte	0x04, 0x10
        /*0146*/ 	.short	(.L_32 - .L_31)
.L_31:
        /*0148*/ 	.word	0x00000200
        /*014c*/ 	.word	0x00000001
        /*0150*/ 	.word	0x00000001


	//----- nvinfo : EIATTR_CBANK_PARAM_SIZE
	.align		4
.L_32:
        /*0154*/ 	.byte	0x03, 0x19
        /*0156*/ 	.short	0x0030


	//----- nvinfo : EIATTR_PARAM_CBANK
	.align		4
        /*0158*/ 	.byte	0x04, 0x0a
        /*015a*/ 	.short	(.L_34 - .L_33)
	.align		4
.L_33:
        /*015c*/ 	.word	index@(.nv.constant0.triton_red_fused_convolution_native_group_norm_44)
        /*0160*/ 	.short	0x0210
        /*0162*/ 	.short	0x0030


	//----- nvinfo : EIATTR_SW_WAR
	.align		4
.L_34:
        /*0164*/ 	.byte	0x04, 0x36
        /*0166*/ 	.short	(.L_36 - .L_35)
.L_35:
        /*0168*/ 	.word	0x00000008
.L_36:


//--------------------- .nv.callgraph             --------------------------
	.section	.nv.callgraph,"",@"SHT_CUDA_CALLGRAPH"
	.align	4
	.sectionentsize	8
	.align		4
        /*0000*/ 	.word	0x00000000
	.align		4
        /*0004*/ 	.word	0xffffffff
	.align		4
        /*0008*/ 	.word	0x00000000
	.align		4
        /*000c*/ 	.word	0xfffffffe
	.align		4
        /*0010*/ 	.word	0x00000000
	.align		4
        /*0014*/ 	.word	0xfffffffd
	.align		4
        /*0018*/ 	.word	0x00000000
	.align		4
        /*001c*/ 	.word	0xfffffffc


//--------------------- .nv.constant4             --------------------------
	.section	.nv.constant4,"a",@progbits
	.align	8
	.align		8
.nv.constant4:
        /*0000*/ 	.dword	_$_str


//--------------------- .text.triton_red_fused_convolution_native_group_norm_44 --------------------------
	.section	.text.triton_red_fused_convolution_native_group_norm_44,"ax",@progbits
	.sectionflags	@"SHF_BARRIERS=1"
	.align	128
        .global         triton_red_fused_convolution_native_group_norm_44
        .type           triton_red_fused_convolution_native_group_norm_44,@function
        .size           triton_red_fused_convolution_native_group_norm_44,(.L_x_1 - triton_red_fused_convolution_native_group_norm_44)
        .other          triton_red_fused_convolution_native_group_norm_44,@"STO_CUDA_ENTRY STV_DEFAULT"
triton_red_fused_convolution_native_group_norm_44:
.text.triton_red_fused_convolution_native_group_norm_44:
[----:B------:R-:W0:Y:S01]  /*0000*/  LDC R1, c[0x0][0x28] ;  /* 0x00000a00ff017b82 */ /* 0x000e220000000800 */
[----:B------:R-:W1:Y:S07]  /*0010*/  S2R R18, SR_TID.X ;  /* 0x0000000000127919 */ /* 0x000e6e0000002100 */
[----:B------:R-:W2:Y:S01]  /*0020*/  LDC.64 R2, c[0x0][0x210] ;  /* 0x00008400ff027b82 */ /* 0x000ea20000000a00 */
[----:B------:R-:W-:Y:S01]  /*0030*/  CS2R R6, SRZ ;  /* 0x0000000000067805 */ /* 0x000fe2000001ff00 */
[----:B------:R-:W-:Y:S01]  /*0040*/  ULDC.64 UR6, c[0x0][0x208] ;  /* 0x0000820000067ab9 */ /* 0x000fe20000000a00 */
[----:B------:R-:W3:Y:S05]  /*0050*/  S2R R10, SR_CTAID.X ;  /* 0x00000000000a7919 */ /* 0x000eea0000002500 */
[----:B------:R-:W4:Y:S01]  /*0060*/  S2UR UR5, SR_CgaCtaId ;  /* 0x00000000000579c3 */ /* 0x000f220000008800 */
[----:B------:R-:W-:-:S07]  /*0070*/  UMOV UR4, 0x400 ;  /* 0x0000040000047882 */ /* 0x000fce0000000000 */
[----:B------:R-:W5:Y:S01]  /*0080*/  LDC.64 R8, c[0x0][0x218] ;  /* 0x00008600ff087b82 */ /* 0x000f620000000a00 */
[----:B-1----:R-:W-:-:S04]  /*0090*/  SHF.L.U32 R13, R18, 0x2, RZ ;  /* 0x00000002120d7819 */ /* 0x002fc800000006ff */
[----:B------:R-:W-:Y:S02]  /*00a0*/  LOP3.LUT R17, R13, 0x7fc, RZ, 0xc0, !PT ;  /* 0x000007fc0d117812 */ /* 0x000fe400078ec0ff */
[C---:B---3--:R-:W-:Y:S02]  /*00b0*/  ISETP.GE.AND P0, PT, R10.reuse, 0x80, PT ;  /* 0x000000800a00780c */ /* 0x048fe40003f06270 */
[----:B------:R-:W-:-:S05]  /*00c0*/  LEA R5, R10, R17, 0xb ;  /* 0x000000110a057211 */ /* 0x000fca00078e58ff */
[----:B--2---:R-:W-:Y:S01]  /*00d0*/  IMAD.WIDE R2, R5, 0x4, R2 ;  /* 0x0000000405027825 */ /* 0x004fe200078e0202 */
[----:B------:R-:W-:-:S06]  /*00e0*/  CS2R R4, SRZ ;  /* 0x0000000000047805 */ /* 0x000fcc000001ff00 */
[----:B------:R-:W2:Y:S01]  /*00f0*/  @!P0 LDG.E.EF.128 R4, desc[UR6][R2.64] ;  /* 0x0000000602048981 */ /* 0x000ea2000c0e1d00 */
[----:B----4-:R-:W-:Y:S01]  /*0100*/  UPRMT UR4, UR5, 0x654, UR4 ;  /* 0x0000065405047896 */ /* 0x010fe20008000004 */
[----:B------:R-:W-:Y:S01]  /*0110*/  SHF.R.S32.HI R11, RZ, 0x1f, R10 ;  /* 0x0000001fff0b7819 */ /* 0x000fe2000001140a */
[----:B------:R-:W-:-:S03]  /*0120*/  HFMA2.MMA R0, -RZ, RZ, 0, 0 ;  /* 0x00000000ff007435 */ /* 0x000fc600000001ff */
[----:B------:R-:W-:Y:S02]  /*0130*/  LEA.HI R11, R11, R10, RZ, 0x5 ;  /* 0x0000000a0b0b7211 */ /* 0x000fe400078f28ff */
[----:B------:R-:W-:Y:S02]  /*0140*/  LEA R16, R17, UR4, 0x3 ;  /* 0x0000000411107c11 */ /* 0x000fe4000f8e18ff */
[----:B------:R-:W-:Y:S02]  /*0150*/  LOP3.LUT R19, R11, 0x1fffffe0, RZ, 0xc0, !PT ;  /* 0x1fffffe00b137812 */ /* 0x000fe400078ec0ff */
[----:B------:R-:W-:Y:S02]  /*0160*/  LOP3.LUT R11, R18, 0x1ff, RZ, 0xc0, !PT ;  /* 0x000001ff120b7812 */ /* 0x000fe400078ec0ff */
[----:B------:R-:W-:Y:S02]  /*0170*/  IADD3 R19, -R19, R10, RZ ;  /* 0x0000000a13137210 */ /* 0x000fe40007ffe1ff */
[----:B------:R-:W-:-:S02]  /*0180*/  LOP3.LUT R26, R11, 0x200, RZ, 0xfc, !PT ;  /* 0x000002000b1a7812 */ /* 0x000fc400078efcff */
[C---:B------:R-:W-:Y:S02]  /*0190*/  LOP3.LUT R25, R11.reuse, 0x400, RZ, 0xfc, !PT ;  /* 0x000004000b197812 */ /* 0x040fe400078efcff */
[----:B------:R-:W-:Y:S02]  /*01a0*/  LOP3.LUT R24, R11, 0x600, RZ, 0xfc, !PT ;  /* 0x000006000b187812 */ /* 0x000fe400078efcff */
[----:B--2---:R-:W-:Y:S02]  /*01b0*/  SEL R23, R4, RZ, !P0 ;  /* 0x000000ff04177207 */ /* 0x004fe40004000000 */
[----:B------:R-:W-:Y:S02]  /*01c0*/  SEL R27, R5, RZ, !P0 ;  /* 0x000000ff051b7207 */ /* 0x000fe40004000000 */
[----:B------:R-:W-:Y:S01]  /*01d0*/  SEL R29, R6, RZ, !P0 ;  /* 0x000000ff061d7207 */ /* 0x000fe20004000000 */
[----:B------:R1:W-:Y:S01]  /*01e0*/  STS [R16], R23 ;  /* 0x0000001710007388 */ /* 0x0003e20000000800 */
[----:B------:R-:W-:-:S02]  /*01f0*/  SEL R7, R7, RZ, !P0 ;  /* 0x000000ff07077207 */ /* 0x000fc40004000000 */
[----:B------:R-:W-:Y:S01]  /*0200*/  SHF.R.U32.HI R4, RZ, 0x8, R18 ;  /* 0x00000008ff047819 */ /* 0x000fe20000011612 */
[----:B------:R2:W-:Y:S01]  /*0210*/  STS [R16+0x8], R27 ;  /* 0x0000081b10007388 */ /* 0x0005e20000000800 */
[----:B------:R-:W-:Y:S02]  /*0220*/  SHF.L.U32 R5, R19, 0x3, RZ ;  /* 0x0000000313057819 */ /* 0x000fe400000006ff */
[----:B------:R-:W-:Y:S01]  /*0230*/  SGXT.U32 R4, R4, 0x1 ;  /* 0x000000010404781a */ /* 0x000fe20000000000 */
[----:B------:R3:W-:Y:S01]  /*0240*/  STS [R16+0x10], R29 ;  /* 0x0000101d10007388 */ /* 0x0007e20000000800 */
[-C--:B------:R-:W-:Y:S02]  /*0250*/  LEA.HI R21, R26, R5.reuse, RZ, 0x18 ;  /* 0x000000051a157211 */ /* 0x080fe400078fc0ff */
[----:B-1----:R-:W-:Y:S01]  /*0260*/  LOP3.LUT R23, R5, R4, RZ, 0xfc, !PT ;  /* 0x0000000405177212 */ /* 0x002fe200078efcff */
[----:B------:R1:W-:Y:S01]  /*0270*/  STS [R16+0x18], R7 ;  /* 0x0000180710007388 */ /* 0x0003e20000000800 */
[----:B------:R-:W-:Y:S01]  /*0280*/  MOV R19, RZ ;  /* 0x000000ff00137202 */ /* 0x000fe20000000f00 */
[----:B-----5:R-:W-:Y:S01]  /*0290*/  IMAD.WIDE R20, R21, 0x4, R8 ;  /* 0x0000000415147825 */ /* 0x020fe200078e0208 */
[----:B------:R-:W-:Y:S01]  /*02a0*/  BAR.SYNC.DEFER_BLOCKING 0x0 ;  /* 0x0000000000007b1d */ /* 0x000fe20000010000 */
[----:B--2---:R-:W-:-:S02]  /*02b0*/  LEA.HI R27, R25, R5, RZ, 0x18 ;  /* 0x00000005191b7211 */ /* 0x004fc400078fc0ff */
[----:B---3--:R-:W-:Y:S01]  /*02c0*/  LEA.HI R29, R24, R5, RZ, 0x18 ;  /* 0x00000005181d7211 */ /* 0x008fe200078fc0ff */
[----:B------:R-:W-:Y:S01]  /*02d0*/  IMAD.WIDE R4, R23, 0x4, R8 ;  /* 0x0000000417047825 */ /* 0x000fe200078e0208 */
[----:B------:R-:W-:-:S03]  /*02e0*/  CS2R R22, SRZ ;  /* 0x0000000000167805 */ /* 0x000fc6000001ff00 */
[----:B-1----:R-:W-:-:S04]  /*02f0*/  IMAD.WIDE R6, R27, 0x4, R8 ;  /* 0x000000041b067825 */ /* 0x002fc800078e0208 */
[----:B------:R-:W-:Y:S01]  /*0300*/  IMAD.WIDE R8, R29, 0x4, R8 ;  /* 0x000000041d087825 */ /* 0x000fe200078e0208 */
[----:B------:R1:W2:Y:S04]  /*0310*/  @!P0 LDG.E.EL R0, desc[UR6][R20.64] ;  /* 0x0000000614008981 */ /* 0x0002a8000c2e1900 */
[----:B------:R3:W4:Y:S04]  /*0320*/  @!P0 LDG.E.EL R19, desc[UR6][R4.64] ;  /* 0x0000000604138981 */ /* 0x000728000c2e1900 */
[----:B------:R5:W4:Y:S04]  /*0330*/  @!P0 LDG.E.EL R22, desc[UR6][R6.64] ;  /* 0x0000000606168981 */ /* 0x000b28000c2e1900 */
[----:B------:R2:W4:Y:S01]  /*0340*/  @!P0 LDG.E.EL R23, desc[UR6][R8.64] ;  /* 0x0000000608178981 */ /* 0x000522000c2e1900 */
[----:B------:R-:W-:Y:S01]  /*0350*/  LEA R27, R26, UR4, 0x3 ;  /* 0x000000041a1b7c11 */ /* 0x000fe2000f8e18ff */
[----:B------:R-:W-:Y:S01]  /*0360*/  IMAD R17, R17, -0x4, R16 ;  /* 0xfffffffc11117824 */ /* 0x000fe200078e0210 */
[----:B-1----:R-:W-:-:S02]  /*0370*/  LEA R20, R11, UR4, 0x3 ;  /* 0x000000040b147c11 */ /* 0x002fc4000f8e18ff */
[----:B------:R-:W-:Y:S02]  /*0380*/  LEA R24, R24, UR4, 0x3 ;  /* 0x0000000418187c11 */ /* 0x000fe4000f8e18ff */
[----:B------:R-:W1:Y:S01]  /*0390*/  LDS R27, [R27] ;  /* 0x000000001b1b7984 */ /* 0x000e620000000800 */
[----:B------:R-:W-:Y:S02]  /*03a0*/  LEA R25, R25, UR4, 0x3 ;  /* 0x0000000419197c11 */ /* 0x000fe4000f8e18ff */
[----:B------:R-:W-:Y:S01]  /*03b0*/  FSEL R21, RZ, 2, P0 ;  /* 0x40000000ff157808 */ /* 0x000fe20000000000 */
[----:B------:R5:W1:Y:S01]  /*03c0*/  LDS R26, [R20] ;  /* 0x00000000141a7984 */ /* 0x000a620000000800 */
[----:B------:R-:W-:Y:S02]  /*03d0*/  ISETP.LT.AND P2, PT, R10, 0x80, PT ;  /* 0x000000800a00780c */ /* 0x000fe40003f41270 */
[C---:B------:R-:W-:Y:S01]  /*03e0*/  FSETP.GEU.AND P1, PT, R21.reuse, 1.175494350822287508e-38, PT ;  /* 0x008000001500780b */ /* 0x040fe20003f2e000 */
[----:B------:R-:W-:Y:S01]  /*03f0*/  LDS R24, [R24] ;  /* 0x0000000018187984 */ /* 0x000fe20000000800 */
[----:B---3--:R-:W-:Y:S01]  /*0400*/  FMUL R4, R21, 16777216 ;  /* 0x4b80000015047820 */ /* 0x008fe20000400000 */
[----:B-----5:R-:W-:-:S02]  /*0410*/  SEL R6, RZ, 0x3f800000, !P2 ;  /* 0x3f800000ff067807 */ /* 0x020fc40005000000 */
[----:B------:R-:W3:Y:S01]  /*0420*/  LDS R25, [R25] ;  /* 0x0000000019197984 */ /* 0x000ee20000000800 */
[----:B0-----:R-:W-:Y:S01]  /*0430*/  IMAD R20, R11, -0x4, R20 ;  /* 0xfffffffc0b147824 */ /* 0x001fe200078e0214 */
[----:B------:R-:W-:Y:S01]  /*0440*/  FSEL R28, R4, R21, !P1 ;  /* 0x00000015041c7208 */ /* 0x000fe20004800000 */
[----:B------:R-:W-:-:S05]  /*0450*/  FMUL R7, R6, 16777216 ;  /* 0x4b80000006077820 */ /* 0x000fca0000400000 */
[----:B------:R-:W0:Y:S01]  /*0460*/  MUFU.RCP R28, R28 ;  /* 0x0000001c001c7308 */ /* 0x000e220000001000 */
[----:B------:R-:W-:Y:S01]  /*0470*/  FSEL R5, R7, R6, !P1 ;  /* 0x0000000607057208 */ /* 0x000fe20004800000 */
[----:B------:R-:W-:Y:S01]  /*0480*/  BAR.SYNC.DEFER_BLOCKING 0x0 ;  /* 0x0000000000007b1d */ /* 0x000fe20000010000 */
[----:B------:R-:W-:Y:S02]  /*0490*/  FSETP.NEU.AND P1, PT, R21, RZ, PT ;  /* 0x000000ff1500720b */ /* 0x000fe40003f2d000 */
[----:B--2---:R-:W-:Y:S01]  /*04a0*/  SEL R4, R0, RZ, !P0 ;  /* 0x000000ff00047207 */ /* 0x004fe20004000000 */
[----:B0-----:R-:W-:Y:S01]  /*04b0*/  FMUL R0, R28, R5 ;  /* 0x000000051c007220 */ /* 0x001fe20000400000 */
[----:B----4-:R-:W-:-:S03]  /*04c0*/  SEL R19, R19, RZ, !P0 ;  /* 0x000000ff13137207 */ /* 0x010fc60004000000 */
[----:B-1----:R-:W-:Y:S01]  /*04d0*/  FADD R5, R27, R4 ;  /* 0x000000041b057221 */ /* 0x002fe20000000000 */
[----:B------:R-:W-:Y:S02]  /*04e0*/  FSEL R0, R0, RZ, P1 ;  /* 0x000000ff00007208 */ /* 0x000fe40000800000 */
[----:B------:R-:W-:Y:S01]  /*04f0*/  SEL R8, R22, RZ, !P0 ;  /* 0x000000ff16087207 */ /* 0x000fe20004000000 */
[----:B------:R-:W-:Y:S01]  /*0500*/  FADD R4, R26, R19 ;  /* 0x000000131a047221 */ /* 0x000fe20000000000 */
[----:B------:R-:W-:Y:S01]  /*0510*/  FSEL R22, RZ, 3, P0 ;  /* 0x40400000ff167808 */ /* 0x000fe20000000000 */
[----:B------:R-:W-:Y:S01]  /*0520*/  STS [R20+0x800], R5 ;  /* 0x0008000514007388 */ /* 0x000fe20000000800 */
[----:B------:R-:W-:Y:S01]  /*0530*/  SEL R9, R23, RZ, !P0 ;  /* 0x000000ff17097207 */ /* 0x000fe20004000000 */
[----:B---3--:R-:W-:Y:S01]  /*0540*/  FADD R8, R25, R8 ;  /* 0x0000000819087221 */ /* 0x008fe20000000000 */
[----:B------:R-:W-:Y:S01]  /*0550*/  FSEL R26, R5, RZ, !P0 ;  /* 0x000000ff051a7208 */ /* 0x000fe20004000000 */
[----:B------:R-:W-:Y:S01]  /*0560*/  FMUL R19, R22, 16777216 ;  /* 0x4b80000016137820 */ /* 0x000fe20000400000 */
[----:B------:R-:W-:Y:S01]  /*0570*/  FSEL R23, R4, RZ, !P0 ;  /* 0x000000ff04177208 */ /* 0x000fe20004000000 */
[----:B------:R-:W-:Y:S01]  /*0580*/  FADD R9, R24, R9 ;  /* 0x0000000918097221 */ /* 0x000fe20000000000 */
[C---:B------:R-:W-:Y:S01]  /*0590*/  FSETP.GEU.AND P2, PT, R22.reuse, 1.175494350822287508e-38, PT ;  /* 0x008000001600780b */ /* 0x040fe20003f4e000 */
[----:B------:R-:W-:Y:S01]  /*05a0*/  STS [R20], R4 ;  /* 0x0000000414007388 */ /* 0x000fe20000000800 */
[----:B------:R-:W-:Y:S01]  /*05b0*/  FSETP.NEU.AND P1, PT, R22, RZ, PT ;  /* 0x000000ff1600720b */ /* 0x000fe20003f2d000 */
[----:B------:R-:W-:Y:S01]  /*05c0*/  FADD R24, -R23, R26 ;  /* 0x0000001a17187221 */ /* 0x000fe20000000100 */
[----:B------:R-:W-:Y:S01]  /*05d0*/  FSEL R25, R19, R22, !P2 ;  /* 0x0000001613197208 */ /* 0x000fe20005000000 */
[----:B------:R-:W-:Y:S01]  /*05e0*/  STS [R20+0x1000], R8 ;  /* 0x0010000814007388 */ /* 0x000fe20000000800 */
[----:B------:R-:W-:Y:S01]  /*05f0*/  FSEL R28, R8, RZ, !P0 ;  /* 0x000000ff081c7208 */ /* 0x000fe20004000000 */
[C---:B------:R-:W-:Y:S01]  /*0600*/  FMUL R19, R24.reuse, R24 ;  /* 0x0000001818137220 */ /* 0x040fe20000400000 */
[----:B------:R-:W-:Y:S01]  /*0610*/  FFMA R23, R24, R0, R23 ;  /* 0x0000000018177223 */ /* 0x000fe20000000017 */
[----:B------:R-:W-:Y:S01]  /*0620*/  STS [R20+0x1800], R9 ;  /* 0x0018000914007388 */ /* 0x000fe20000000800 */
[----:B------:R-:W0:Y:S01]  /*0630*/  MUFU.RCP R25, R25 ;  /* 0x0000001900197308 */ /* 0x000e220000001000 */
[----:B------:R-:W-:Y:S01]  /*0640*/  FMUL R27, R6, R19 ;  /* 0x00000013061b7220 */ /* 0x000fe20000400000 */
[----:B------:R-:W-:-:S03]  /*0650*/  FSEL R19, RZ, 4, P0 ;  /* 0x40800000ff137808 */ /* 0x000fc60000000000 */
[----:B------:R-:W-:Y:S01]  /*0660*/  FFMA R24, R0, R27, RZ ;  /* 0x0000001b00187223 */ /* 0x000fe200000000ff */
[----:B------:R-:W-:Y:S01]  /*0670*/  BAR.SYNC.DEFER_BLOCKING 0x0 ;  /* 0x0000000000007b1d */ /* 0x000fe20000010000 */
[C---:B------:R-:W-:Y:S01]  /*0680*/  FMUL R26, R19.reuse, 16777216 ;  /* 0x4b800000131a7820 */ /* 0x040fe20000400000 */
[----:B------:R-:W-:Y:S02]  /*0690*/  FSETP.GEU.AND P3, PT, R19, 1.175494350822287508e-38, PT ;  /* 0x008000001300780b */ /* 0x000fe40003f6e000 */
[CC--:B------:R-:W-:Y:S02]  /*06a0*/  FSEL R0, R7.reuse, R6.reuse, !P2 ;  /* 0x0000000607007208 */ /* 0x0c0fe40005000000 */
[----:B------:R-:W-:Y:S02]  /*06b0*/  FSEL R27, R26, R19, !P3 ;  /* 0x000000131a1b7208 */ /* 0x000fe40005800000 */
[----:B------:R-:W-:Y:S01]  /*06c0*/  FSEL R7, R7, R6, !P3 ;  /* 0x0000000607077208 */ /* 0x000fe20005800000 */
[----:B0-----:R-:W-:Y:S01]  /*06d0*/  FMUL R26, R25, R0 ;  /* 0x00000000191a7220 */ /* 0x001fe20000400000 */
[----:B------:R-:W-:Y:S01]  /*06e0*/  FSEL R6, R9, RZ, !P0 ;  /* 0x000000ff09067208 */ /* 0x000fe20004000000 */
[----:B------:R-:W0:Y:S01]  /*06f0*/  MUFU.RCP R0, R27 ;  /* 0x0000001b00007308 */ /* 0x000e220000001000 */
[----:B------:R-:W-:-:S02]  /*0700*/  ISETP.GE.AND P3, PT, R18, 0x10, PT ;  /* 0x000000101200780c */ /* 0x000fc40003f66270 */
[----:B------:R-:W-:Y:S01]  /*0710*/  FSEL R25, R26, RZ, P1 ;  /* 0x000000ff1a197208 */ /* 0x000fe20000800000 */
[----:B------:R-:W-:Y:S01]  /*0720*/  FADD R26, R28, -R23 ;  /* 0x800000171c1a7221 */ /* 0x000fe20000000000 */
[----:B------:R-:W-:-:S03]  /*0730*/  FSETP.NEU.AND P1, PT, R19, RZ, PT ;  /* 0x000000ff1300720b */ /* 0x000fc60003f2d000 */
[C---:B------:R-:W-:Y:S01]  /*0740*/  FFMA R23, R26.reuse, R25, R23 ;  /* 0x000000191a177223 */ /* 0x040fe20000000017 */
[----:B------:R-:W-:-:S03]  /*0750*/  FMUL R26, R26, R26 ;  /* 0x0000001a1a1a7220 */ /* 0x000fc60000400000 */
[----:B------:R-:W-:Y:S01]  /*0760*/  FADD R6, R6, -R23 ;  /* 0x8000001706067221 */ /* 0x000fe20000000000 */
[----:B------:R-:W-:Y:S01]  /*0770*/  FMUL R26, R21, R26 ;  /* 0x0000001a151a7220 */ /* 0x000fe20000400000 */
[----:B0-----:R-:W-:Y:S01]  /*0780*/  FMUL R7, R0, R7 ;  /* 0x0000000700077220 */ /* 0x001fe20000400000 */
[----:B------:R-:W-:Y:S02]  /*0790*/  FADD R0, R19, R19 ;  /* 0x0000001313007221 */ /* 0x000fe40000000000 */
[----:B------:R-:W-:Y:S01]  /*07a0*/  FFMA R24, R25, R26, R24 ;  /* 0x0000001a19187223 */ /* 0x000fe20000000018 */
[----:B------:R-:W-:Y:S01]  /*07b0*/  FMUL R25, R6, R6 ;  /* 0x0000000606197220 */ /* 0x000fe20000400000 */
[----:B------:R-:W-:Y:S01]  /*07c0*/  FSEL R21, R7, RZ, P1 ;  /* 0x000000ff07157208 */ /* 0x000fe20000800000 */
[C---:B------:R-:W-:Y:S01]  /*07d0*/  FMUL R7, R0.reuse, 0.25 ;  /* 0x3e80000000077820 */ /* 0x040fe20000400000 */
[----:B------:R-:W-:Y:S01]  /*07e0*/  FSETP.GEU.AND P2, PT, |R0|, 1.175494350822287508e-38, PT ;  /* 0x008000000000780b */ /* 0x000fe20003f4e200 */
[----:B------:R-:W-:Y:S01]  /*07f0*/  FMUL R25, R22, R25 ;  /* 0x0000001916197220 */ /* 0x000fe20000400000 */
[----:B------:R-:W-:Y:S01]  /*0800*/  FSETP.GT.AND P1, PT, |R0|, 8.50705917302346158658e+37, PT ;  /* 0x7e8000000000780b */ /* 0x000fe20003f24200 */
[----:B------:R-:W-:Y:S01]  /*0810*/  FFMA R23, R6, R21, R23 ;  /* 0x0000001506177223 */ /* 0x000fe20000000017 */
[----:B------:R-:W-:Y:S01]  /*0820*/  FMUL R6, R19, 0.25 ;  /* 0x3e80000013067820 */ /* 0x000fe20000400000 */
[----:B------:R-:W-:Y:S01]  /*0830*/  FFMA R24, R21, R25, R24 ;  /* 0x0000001915187223 */ /* 0x000fe20000000018 */
[----:B------:R-:W-:-:S02]  /*0840*/  FSEL R27, R7, R0, P1 ;  /* 0x00000000071b7208 */ /* 0x000fc40000800000 */
[----:B------:R-:W0:Y:S01]  /*0850*/  SHFL.BFLY PT, R22, R23, 0x10, 0x1f ;  /* 0x0e001f0017167f89 */ /* 0x000e2200000e0000 */
[----:B------:R-:W-:Y:S02]  /*0860*/  FSEL R6, R6, R19, P1 ;  /* 0x0000001306067208 */ /* 0x000fe40000800000 */
[----:B------:R-:W-:Y:S01]  /*0870*/  FSETP.NEU.AND P1, PT, R0, RZ, PT ;  /* 0x000000ff0000720b */ /* 0x000fe20003f2d000 */
[----:B------:R-:W1:Y:S01]  /*0880*/  SHFL.BFLY PT, R25, R24, 0x10, 0x1f ;  /* 0x0e001f0018197f89 */ /* 0x000e6200000e0000 */
[----:B------:R-:W-:Y:S01]  /*0890*/  @!P2 FMUL R27, R27, 16777216 ;  /* 0x4b8000001b1ba820 */ /* 0x000fe20000400000 */
[----:B------:R-:W-:-:S05]  /*08a0*/  @!P2 FMUL R6, R6, 16777216 ;  /* 0x4b8000000606a820 */ /* 0x000fca0000400000 */
[----:B------:R-:W2:Y:S01]  /*08b0*/  MUFU.RCP R27, R27 ;  /* 0x0000001b001b7308 */ /* 0x000ea20000001000 */
[----:B0-----:R-:W-:Y:S01]  /*08c0*/  FADD R28, -R23, R22 ;  /* 0x00000016171c7221 */ /* 0x001fe20000000100 */
[----:B--2---:R-:W-:Y:S01]  /*08d0*/  FMUL R26, R27, R6 ;  /* 0x000000061b1a7220 */ /* 0x004fe20000400000 */
[----:B------:R-:W-:Y:S01]  /*08e0*/  FADD R6, R0, R0 ;  /* 0x0000000000067221 */ /* 0x000fe20000000000 */
[----:B-1----:R-:W-:-:S03]  /*08f0*/  FADD R25, R24, R25 ;  /* 0x0000001918197221 */ /* 0x002fc60000000000 */
[----:B------:R-:W-:Y:S01]  /*0900*/  FSEL R26, R26, RZ, P1 ;  /* 0x000000ff1a1a7208 */ /* 0x000fe20000800000 */
[C---:B------:R-:W-:Y:S01]  /*0910*/  FMUL R21, R6.reuse, 0.25 ;  /* 0x3e80000006157820 */ /* 0x040fe20000400000 */
[C---:B------:R-:W-:Y:S02]  /*0920*/  FSETP.GEU.AND P2, PT, |R6|.reuse, 1.175494350822287508e-38, PT ;  /* 0x008000000600780b */ /* 0x040fe40003f4e200 */
[----:B------:R-:W-:Y:S01]  /*0930*/  FSETP.GT.AND P1, PT, |R6|, 8.50705917302346158658e+37, PT ;  /* 0x7e8000000600780b */ /* 0x000fe20003f24200 */
[C---:B------:R-:W-:Y:S01]  /*0940*/  FFMA R22, R28.reuse, R26, R23 ;  /* 0x0000001a1c167223 */ /* 0x040fe20000000017 */
[----:B------:R-:W-:Y:S02]  /*0950*/  FMUL R28, R28, R28 ;  /* 0x0000001c1c1c7220 */ /* 0x000fe40000400000 */
[----:B------:R-:W-:Y:S02]  /*0960*/  FSEL R29, R21, R6, P1 ;  /* 0x00000006151d7208 */ /* 0x000fe40000800000 */
[----:B------:R-:W-:Y:S01]  /*0970*/  FMUL R28, R19, R28 ;  /* 0x0000001c131c7220 */ /* 0x000fe20000400000 */
[----:B------:R-:W-:Y:S01]  /*0980*/  FSEL R24, R7, R0, P1 ;  /* 0x0000000007187208 */ /* 0x000fe20000800000 */
[----:B------:R-:W0:Y:S01]  /*0990*/  SHFL.BFLY PT, R19, R22, 0x8, 0x1f ;  /* 0x0d001f0016137f89 */ /* 0x000e2200000e0000 */
[----:B------:R-:W-:Y:S01]  /*09a0*/  FSETP.NEU.AND P1, PT, R6, RZ, PT ;  /* 0x000000ff0600720b */ /* 0x000fe20003f2d000 */
[----:B------:R-:W-:Y:S01]  /*09b0*/  FFMA R26, R26, R28, R25 ;  /* 0x0000001c1a1a7223 */ /* 0x000fe20000000019 */
[----:B------:R-:W-:Y:S01]  /*09c0*/  @!P2 FMUL R29, R29, 16777216 ;  /* 0x4b8000001d1da820 */ /* 0x000fe20000400000 */
[----:B------:R-:W-:Y:S01]  /*09d0*/  @!P2 FMUL R24, R24, 16777216 ;  /* 0x4b8000001818a820 */ /* 0x000fe20000400000 */
[----:B------:R-:W-:-:S02]  /*09e0*/  FADD R7, R6, R6 ;  /* 0x0000000606077221 */ /* 0x000fc40000000000 */
[----:B------:R-:W1:Y:S02]  /*09f0*/  SHFL.BFLY PT, R23, R26, 0x8, 0x1f ;  /* 0x0d001f001a177f89 */ /* 0x000e6400000e0000 */
[----:B------:R-:W2:Y:S01]  /*0a00*/  MUFU.RCP R29, R29 ;  /* 0x0000001d001d7308 */ /* 0x000ea20000001000 */
[----:B------:R-:W-:Y:S01]  /*0a10*/  FSETP.GEU.AND P2, PT, |R7|, 1.175494350822287508e-38, PT ;  /* 0x008000000700780b */ /* 0x000fe20003f4e200 */
[----:B--2---:R-:W-:Y:S01]  /*0a20*/  FMUL R25, R29, R24 ;  /* 0x000000181d197220 */ /* 0x004fe20000400000 */
[----:B0-----:R-:W-:-:S04]  /*0a30*/  FADD R27, -R22, R19 ;  /* 0x00000013161b7221 */ /* 0x001fc80000000100 */
[----:B------:R-:W-:Y:S02]  /*0a40*/  FSEL R25, R25, RZ, P1 ;  /* 0x000000ff19197208 */ /* 0x000fe40000800000 */
[----:B------:R-:W-:-:S03]  /*0a50*/  FSETP.GT.AND P1, PT, |R7|, 8.50705917302346158658e+37, PT ;  /* 0x7e8000000700780b */ /* 0x000fc60003f24200 */
[----:B------:R-:W-:Y:S01]  /*0a60*/  FFMA R19, R27, R25, R22 ;  /* 0x000000191b137223 */ /* 0x000fe20000000016 */
[----:B------:R-:W-:Y:S01]  /*0a70*/  FMUL R22, R7, 0.25 ;  /* 0x3e80000007167820 */ /* 0x000fe20000400000 */
[----:B------:R-:W-:-:S04]  /*0a80*/  FMUL R27, R27, R27 ;  /* 0x0000001b1b1b7220 */ /* 0x000fc80000400000 */
[----:B------:R-:W-:Y:S01]  /*0a90*/  FSEL R29, R22, R7, P1 ;  /* 0x00000007161d7208 */ /* 0x000fe20000800000 */
[----:B------:R-:W-:Y:S01]  /*0aa0*/  FMUL R27, R0, R27 ;  /* 0x0000001b001b7220 */ /* 0x000fe20000400000 */
[----:B-1----:R-:W-:Y:S02]  /*0ab0*/  FADD R0, R26, R23 ;  /* 0x000000171a007221 */ /* 0x002fe40000000000 */
[----:B------:R-:W0:Y:S01]  /*0ac0*/  SHFL.BFLY PT, R26, R19, 0x4, 0x1f ;  /* 0x0c801f00131a7f89 */ /* 0x000e2200000e0000 */
[----:B------:R-:W-:Y:S01]  /*0ad0*/  @!P2 FMUL R29, R29, 16777216 ;  /* 0x4b8000001d1da820 */ /* 0x000fe20000400000 */
[----:B------:R-:W-:Y:S01]  /*0ae0*/  FFMA R25, R25, R27, R0 ;  /* 0x0000001b19197223 */ /* 0x000fe20000000000 */
[----:B------:R-:W-:Y:S02]  /*0af0*/  FSEL R0, R21, R6, P1 ;  /* 0x0000000615007208 */ /* 0x000fe40000800000 */
[----:B------:R-:W-:Y:S02]  /*0b00*/  FSETP.NEU.AND P1, PT, R7, RZ, PT ;  /* 0x000000ff0700720b */ /* 0x000fe40003f2d000 */
[----:B------:R-:W1:Y:S01]  /*0b10*/  MUFU.RCP R29, R29 ;  /* 0x0000001d001d7308 */ /* 0x000e620000001000 */
[----:B------:R-:W-:Y:S01]  /*0b20*/  @!P2 FMUL R0, R0, 16777216 ;  /* 0x4b8000000000a820 */ /* 0x000fe20000400000 */
[----:B------:R-:W2:Y:S03]  /*0b30*/  SHFL.BFLY PT, R28, R25, 0x4, 0x1f ;  /* 0x0c801f00191c7f89 */ /* 0x000ea600000e0000 */
[----:B-1----:R-:W-:Y:S01]  /*0b40*/  FMUL R24, R29, R0 ;  /* 0x000000001d187220 */ /* 0x002fe20000400000 */
[----:B------:R-:W-:Y:S01]  /*0b50*/  FADD R0, R7, R7 ;  /* 0x0000000707007221 */ /* 0x000fe20000000000 */
[----:B0-----:R-:W-:-:S03]  /*0b60*/  FADD R26, -R19, R26 ;  /* 0x0000001a131a7221 */ /* 0x001fc60000000100 */
[----:B------:R-:W-:Y:S01]  /*0b70*/  FSEL R24, R24, RZ, P1 ;  /* 0x000000ff18187208 */ /* 0x000fe20000800000 */
[----:B------:R-:W-:Y:S01]  /*0b80*/  FMUL R21, R26, R26 ;  /* 0x0000001a1a157220 */ /* 0x000fe20000400000 */
[C---:B------:R-:W-:Y:S01]  /*0b90*/  FSETP.GEU.AND P2, PT, |R0|.reuse, 1.175494350822287508e-38, PT ;  /* 0x008000000000780b */ /* 0x040fe20003f4e200 */
[C---:B------:R-:W-:Y:S01]  /*0ba0*/  FADD R16, R0.reuse, R0 ;  /* 0x0000000000107221 */ /* 0x040fe20000000000 */
[----:B------:R-:W-:Y:S01]  /*0bb0*/  FSETP.GT.AND P1, PT, |R0|, 8.50705917302346158658e+37, PT ;  /* 0x7e8000000000780b */ /* 0x000fe20003f24200 */
[----:B------:R-:W-:Y:S01]  /*0bc0*/  FFMA R23, R26, R24, R19 ;  /* 0x000000181a177223 */ /* 0x000fe20000000013 */
[----:B------:R-:W-:Y:S01]  /*0bd0*/  FMUL R19, R0, 0.25 ;  /* 0x3e80000000137820 */ /* 0x000fe20000400000 */
[----:B------:R-:W-:Y:S01]  /*0be0*/  FMUL R26, R6, R21 ;  /* 0x00000015061a7220 */ /* 0x000fe20000400000 */
[----:B--2---:R-:W-:Y:S02]  /*0bf0*/  FADD R21, R25, R28 ;  /* 0x0000001c19157221 */ /* 0x004fe40000000000 */
[----:B------:R-:W0:Y:S01]  /*0c00*/  SHFL.BFLY PT, R6, R23, 0x2, 0x1f ;  /* 0x0c401f0017067f89 */ /* 0x000e2200000e0000 */
[----:B------:R-:W-:Y:S01]  /*0c10*/  FSEL R27, R19, R0, P1 ;  /* 0x00000000131b7208 */ /* 0x000fe20000800000 */
[----:B------:R-:W-:Y:S01]  /*0c20*/  FFMA R21, R24, R26, R21 ;  /* 0x0000001a18157223 */ /* 0x000fe20000000015 */
[----:B------:R-:W-:-:S02]  /*0c30*/  FSEL R24, R22, R7, P1 ;  /* 0x0000000716187208 */ /* 0x000fc40000800000 */
[----:B------:R-:W-:Y:S01]  /*0c40*/  FSETP.NEU.AND P1, PT, R0, RZ, PT ;  /* 0x000000ff0000720b */ /* 0x000fe20003f2d000 */
[----:B------:R-:W-:Y:S01]  /*0c50*/  @!P2 FMUL R27, R27, 16777216 ;  /* 0x4b8000001b1ba820 */ /* 0x000fe20000400000 */
[----:B------:R-:W1:Y:S01]  /*0c60*/  SHFL.BFLY PT, R22, R21, 0x2, 0x1f ;  /* 0x0c401f0015167f89 */ /* 0x000e6200000e0000 */
[----:B------:R-:W-:Y:S01]  /*0c70*/  @!P2 FMUL R24, R24, 16777216 ;  /* 0x4b8000001818a820 */ /* 0x000fe20000400000 */
[C---:B------:R-:W-:Y:S01]  /*0c80*/  FSETP.GEU.AND P2, PT, |R16|.reuse, 1.175494350822287508e-38, PT ;  /* 0x008000001000780b */ /* 0x040fe20003f4e200 */
[----:B------:R-:W2:Y:S01]  /*0c90*/  MUFU.RCP R25, R27 ;  /* 0x0000001b00197308 */ /* 0x000ea20000001000 */
[----:B0-----:R-:W-:Y:S01]  /*0ca0*/  FADD R6, -R23, R6 ;  /* 0x0000000617067221 */ /* 0x001fe20000000100 */
[----:B--2---:R-:W-:Y:S01]  /*0cb0*/  FMUL R24, R25, R24 ;  /* 0x0000001819187220 */ /* 0x004fe20000400000 */
[----:B------:R-:W-:Y:S02]  /*0cc0*/  FMUL R25, R16, 0.25 ;  /* 0x3e80000010197820 */ /* 0x000fe40000400000 */
[----:B------:R-:W-:-:S02]  /*0cd0*/  FMUL R26, R6, R6 ;  /* 0x00000006061a7220 */ /* 0x000fc40000400000 */
[----:B------:R-:W-:Y:S01]  /*0ce0*/  FSEL R24, R24, RZ, P1 ;  /* 0x000000ff18187208 */ /* 0x000fe20000800000 */
[----:B-1----:R-:W-:Y:S01]  /*0cf0*/  FADD R21, R21, R22 ;  /* 0x0000001615157221 */ /* 0x002fe20000000000 */
[----:B------:R-:W-:Y:S01]  /*0d00*/  FMUL R26, R7, R26 ;  /* 0x0000001a071a7220 */ /* 0x000fe20000400000 */
[----:B------:R-:W-:Y:S02]  /*0d10*/  FSETP.GT.AND P1, PT, |R16|, 8.50705917302346158658e+37, PT ;  /* 0x7e8000001000780b */ /* 0x000fe40003f24200 */
[----:B------:R-:W-:Y:S01]  /*0d20*/  FFMA R23, R6, R24, R23 ;  /* 0x0000001806177223 */ /* 0x000fe20000000017 */
[----:B------:R-:W-:Y:S01]  /*0d30*/  FFMA R21, R24, R26, R21 ;  /* 0x0000001a18157223 */ /* 0x000fe20000000015 */
[----:B------:R0:W-:Y:S01]  /*0d40*/  LDS.128 R4, [R17] ;  /* 0x0000000011047984 */ /* 0x0001e20000000c00 */
[----:B------:R-:W-:Y:S02]  /*0d50*/  FSEL R25, R25, R16, P1 ;  /* 0x0000001019197208 */ /* 0x000fe40000800000 */
[----:B------:R-:W-:Y:S01]  /*0d60*/  FSEL R22, R19, R0, P1 ;  /* 0x0000000013167208 */ /* 0x000fe20000800000 */
[----:B------:R-:W1:Y:S01]  /*0d70*/  SHFL.BFLY PT, R8, R23, 0x1, 0x1f ;  /* 0x0c201f0017087f89 */ /* 0x000e6200000e0000 */
[----:B------:R-:W-:Y:S01]  /*0d80*/  FSETP.NEU.AND P1, PT, R16, RZ, PT ;  /* 0x000000ff1000720b */ /* 0x000fe20003f2d000 */
[----:B------:R-:W-:-:S02]  /*0d90*/  @!P2 FMUL R25, R25, 16777216 ;  /* 0x4b8000001919a820 */ /* 0x000fc40000400000 */
[----:B------:R-:W2:Y:S01]  /*0da0*/  SHFL.BFLY PT, R20, R21, 0x1, 0x1f ;  /* 0x0c201f0015147f89 */ /* 0x000ea200000e0000 */
[----:B------:R-:W-:Y:S01]  /*0db0*/  @!P2 FMUL R22, R22, 16777216 ;  /* 0x4b8000001616a820 */ /* 0x000fe20000400000 */
[----:B------:R-:W-:Y:S02]  /*0dc0*/  LOP3.LUT P2, RZ, R18, 0x1f, RZ, 0xc0, !PT ;  /* 0x0000001f12ff7812 */ /* 0x000fe4000784c0ff */
[----:B------:R-:W3:Y:S01]  /*0dd0*/  MUFU.RCP R25, R25 ;  /* 0x0000001900197308 */ /* 0x000ee20000001000 */
[----:B0-----:R-:W-:-:S04]  /*0de0*/  SHF.R.U32.HI R17, RZ, 0x3, R18 ;  /* 0x00000003ff117819 */ /* 0x001fc80000011612 */
[----:B------:R-:W-:Y:S01]  /*0df0*/  LOP3.LUT R17, R17, 0x3c, RZ, 0xc0, !PT ;  /* 0x0000003c11117812 */ /* 0x000fe200078ec0ff */
[----:B---3--:R-:W-:Y:S01]  /*0e00*/  FMUL R22, R25, R22 ;  /* 0x0000001619167220 */ /* 0x008fe20000400000 */
[----:B-1----:R-:W-:-:S04]  /*0e10*/  FADD R8, -R23, R8 ;  /* 0x0000000817087221 */ /* 0x002fc80000000100 */
[----:B------:R-:W-:Y:S01]  /*0e20*/  FMUL R9, R8, R8 ;  /* 0x0000000808097220 */ /* 0x000fe20000400000 */
[----:B------:R-:W-:Y:S01]  /*0e30*/  FSEL R22, R22, RZ, P1 ;  /* 0x000000ff16167208 */ /* 0x000fe20000800000 */
[----:B--2---:R-:W-:Y:S02]  /*0e40*/  FADD R21, R21, R20 ;  /* 0x0000001415157221 */ /* 0x004fe40000000000 */
[----:B------:R-:W-:Y:S02]  /*0e50*/  FMUL R9, R0, R9 ;  /* 0x0000000900097220 */ /* 0x000fe40000400000 */
[----:B------:R-:W-:Y:S01]  /*0e60*/  FFMA R0, R8, R22, R23 ;  /* 0x0000001608007223 */ /* 0x000fe20000000017 */
[----:B------:R-:W-:Y:S01]  /*0e70*/  @!P0 STG.E.128 desc[UR6][R2.64], R4 ;  /* 0x0000000402008986 */ /* 0x000fe2000c101d06 */
[----:B------:R-:W-:Y:S01]  /*0e80*/  FFMA R22, R22, R9, R21 ;  /* 0x0000000916167223 */ /* 0x000fe20000000015 */
[----:B------:R-:W-:Y:S01]  /*0e90*/  BAR.SYNC.DEFER_BLOCKING 0x0 ;  /* 0x0000000000007b1d */ /* 0x000fe20000010000 */
[----:B------:R-:W-:-:S05]  /*0ea0*/  ISETP.EQ.AND P0, PT, R11, RZ, !P0 ;  /* 0x000000ff0b00720c */ /* 0x000fca0004702270 */
[----:B------:R-:W-:Y:S04]  /*0eb0*/  @!P2 STS [R17+UR4+0x80], R16 ;  /* 0x000080101100a988 */ /* 0x000fe80008000804 */
[----:B------:R-:W-:Y:S04]  /*0ec0*/  @!P2 STS [R17+UR4], R0 ;  /* 0x000000001100a988 */ /* 0x000fe80008000804 */
[----:B------:R-:W-:Y:S01]  /*0ed0*/  @!P2 STS [R17+UR4+0x40], R22 ;  /* 0x000040161100a988 */ /* 0x000fe20008000804 */
[----:B------:R-:W-:Y:S06]  /*0ee0*/  BAR.SYNC.DEFER_BLOCKING 0x0 ;  /* 0x0000000000007b1d */ /* 0x000fec0000010000 */
[----:B------:R-:W0:Y:S04]  /*0ef0*/  @!P3 LDS R14, [R13+UR4+0x80] ;  /* 0x000080040d0eb984 */ /* 0x000e280008000800 */
[----:B------:R-:W1:Y:S04]  /*0f00*/  @!P3 LDS R15, [R13+UR4] ;  /* 0x000000040d0fb984 */ /* 0x000e680008000800 */
[----:B------:R-:W2:Y:S04]  /*0f10*/  @!P3 LDS R12, [R13+UR4+0x40] ;  /* 0x000040040d0cb984 */ /* 0x000ea80008000800 */
[----:B0-----:R-:W0:Y:S04]  /*0f20*/  SHFL.BFLY PT, R9, R14, 0x8, 0x1f ;  /* 0x0d001f000e097f89 */ /* 0x001e2800000e0000 */
[----:B-1----:R-:W1:Y:S04]  /*0f30*/  SHFL.BFLY PT, R2, R15, 0x8, 0x1f ;  /* 0x0d001f000f027f89 */ /* 0x002e6800000e0000 */
[----:B--2---:R-:W2:Y:S01]  /*0f40*/  SHFL.BFLY PT, R7, R12, 0x8, 0x1f ;  /* 0x0d001f000c077f89 */ /* 0x004ea200000e0000 */
[----:B0-----:R-:W-:-:S04]  /*0f50*/  FADD R8, R14, R9 ;  /* 0x000000090e087221 */ /* 0x001fc80000000000 */
[C---:B------:R-:W-:Y:S01]  /*0f60*/  FMUL R5, R8.reuse, 0.25 ;  /* 0x3e80000008057820 */ /* 0x040fe20000400000 */
[C---:B------:R-:W-:Y:S01]  /*0f70*/  FSETP.GEU.AND P2, PT, |R8|.reuse, 1.175494350822287508e-38, PT ;  /* 0x008000000800780b */ /* 0x040fe20003f4e200 */
[----:B------:R-:W0:Y:S01]  /*0f80*/  SHFL.BFLY PT, R3, R8, 0x4, 0x1f ;  /* 0x0c801f0008037f89 */ /* 0x000e2200000e0000 */
[----:B------:R-:W-:Y:S01]  /*0f90*/  FSETP.GT.AND P1, PT, |R8|, 8.50705917302346158658e+37, PT ;  /* 0x7e8000000800780b */ /* 0x000fe20003f24200 */
[----:B-1----:R-:W-:Y:S01]  /*0fa0*/  FADD R2, -R15, R2 ;  /* 0x000000020f027221 */ /* 0x002fe20000000100 */
[----:B--2---:R-:W-:Y:S02]  /*0fb0*/  FADD R7, R12, R7 ;  /* 0x000000070c077221 */ /* 0x004fe40000000000 */
[----:B------:R-:W-:-:S07]  /*0fc0*/  FSEL R5, R5, R8, P1 ;  /* 0x0000000805057208 */ /* 0x000fce0000800000 */
[----:B------:R-:W-:Y:S02]  /*0fd0*/  @!P2 FMUL R5, R5, 16777216 ;  /* 0x4b8000000505a820 */ /* 0x000fe40000400000 */
[----:B------:R-:W-:Y:S02]  /*0fe0*/  @P1 FMUL R9, R9, 0.25 ;  /* 0x3e80000009091820 */ /* 0x000fe40000400000 */
[----:B------:R1:W2:Y:S02]  /*0ff0*/  MUFU.RCP R4, R5 ;  /* 0x0000000500047308 */ /* 0x0002a40000001000 */
[----:B------:R-:W-:Y:S01]  /*1000*/  @!P2 FMUL R9, R9, 16777216 ;  /* 0x4b8000000909a820 */ /* 0x000fe20000400000 */
[C---:B------:R-:W-:Y:S01]  /*1010*/  FSETP.NEU.AND P2, PT, R8.reuse, RZ, PT ;  /* 0x000000ff0800720b */ /* 0x040fe20003f4d000 */
[----:B0-----:R-:W-:-:S04]  /*1020*/  FADD R0, R8, R3 ;  /* 0x0000000308007221 */ /* 0x001fc80000000000 */
[C---:B------:R-:W-:Y:S01]  /*1030*/  FMUL R17, R0.reuse, 0.25 ;  /* 0x3e80000000117820 */ /* 0x040fe20000400000 */
[----:B------:R-:W-:Y:S01]  /*1040*/  FSETP.GEU.AND P3, PT, |R0|, 1.175494350822287508e-38, PT ;  /* 0x008000000000780b */ /* 0x000fe20003f6e200 */
[----:B-1----:R-:W0:Y:S01]  /*1050*/  SHFL.BFLY PT, R5, R0, 0x2, 0x1f ;  /* 0x0c401f0000057f89 */ /* 0x002e2200000e0000 */
[----:B--2---:R-:W-:Y:S01]  /*1060*/  FMUL R4, R4, R9 ;  /* 0x0000000904047220 */ /* 0x004fe20000400000 */
[----:B------:R-:W-:Y:S01]  /*1070*/  FSETP.GT.AND P1, PT, |R0|, 8.50705917302346158658e+37, PT ;  /* 0x7e8000000000780b */ /* 0x000fe20003f24200 */
[----:B------:R-:W-:-:S03]  /*1080*/  FMUL R9, R2, R2 ;  /* 0x0000000202097220 */ /* 0x000fc60000400000 */
[----:B------:R-:W-:Y:S01]  /*1090*/  FSEL R4, R4, RZ, P2 ;  /* 0x000000ff04047208 */ /* 0x000fe20001000000 */
[----:B------:R-:W-:Y:S01]  /*10a0*/  FMUL R9, R14, R9 ;  /* 0x000000090e097220 */ /* 0x000fe20000400000 */
[----:B------:R-:W-:Y:S02]  /*10b0*/  FSEL R17, R17, R0, P1 ;  /* 0x0000000011117208 */ /* 0x000fe40000800000 */
[----:B------:R-:W-:Y:S01]  /*10c0*/  FSETP.NEU.AND P2, PT, R0, RZ, PT ;  /* 0x000000ff0000720b */ /* 0x000fe20003f4d000 */
[----:B------:R-:W-:Y:S01]  /*10d0*/  FFMA R15, R2, R4, R15 ;  /* 0x00000004020f7223 */ /* 0x000fe2000000000f */
[----:B------:R-:W-:Y:S01]  /*10e0*/  FFMA R7, R4, R9, R7 ;  /* 0x0000000904077223 */ /* 0x000fe20000000007 */
[----:B------:R-:W-:Y:S02]  /*10f0*/  @!P3 FMUL R17, R17, 16777216 ;  /* 0x4b8000001111b820 */ /* 0x000fe40000400000 */
[----:B------:R-:W-:Y:S01]  /*1100*/  @P1 FMUL R3, R3, 0.25 ;  /* 0x3e80000003031820 */ /* 0x000fe20000400000 */
[----:B------:R-:W1:Y:S01]  /*1110*/  SHFL.BFLY PT, R6, R15, 0x4, 0x1f ;  /* 0x0c801f000f067f89 */ /* 0x000e6200000e0000 */
[----:B------:R-:W2:Y:S02]  /*1120*/  MUFU.RCP R12, R17 ;  /* 0x00000011000c7308 */ /* 0x000ea40000001000 */
[----:B------:R-:W-:Y:S01]  /*1130*/  @!P3 FMUL R3, R3, 16777216 ;  /* 0x4b8000000303b820 */ /* 0x000fe20000400000 */
[----:B------:R-:W3:Y:S01]  /*1140*/  SHFL.BFLY PT, R4, R7, 0x4, 0x1f ;  /* 0x0c801f0007047f89 */ /* 0x000ee200000e0000 */
[----:B0-----:R-:W-:-:S04]  /*1150*/  FADD R2, R0, R5 ;  /* 0x0000000500027221 */ /* 0x001fc80000000000 */
[C---:B------:R-:W-:Y:S01]  /*1160*/  FMUL R9, R2.reuse, 0.25 ;  /* 0x3e80000002097820 */ /* 0x040fe20000400000 */
[C---:B------:R-:W-:Y:S02]  /*1170*/  FSETP.GEU.AND P3, PT, |R2|.reuse, 1.175494350822287508e-38, PT ;  /* 0x008000000200780b */ /* 0x040fe40003f6e200 */
[----:B------:R-:W-:Y:S01]  /*1180*/  FSETP.GT.AND P1, PT, |R2|, 8.50705917302346158658e+37, PT ;  /* 0x7e8000000200780b */ /* 0x000fe20003f24200 */
[----:B--2---:R-:W-:-:S03]  /*1190*/  FMUL R12, R12, R3 ;  /* 0x000000030c0c7220 */ /* 0x004fc60000400000 */
[----:B------:R-:W-:Y:S02]  /*11a0*/  FSEL R14, R9, R2, P1 ;  /* 0x00000002090e7208 */ /* 0x000fe40000800000 */
[----:B------:R-:W-:Y:S01]  /*11b0*/  FSEL R12, R12, RZ, P2 ;  /* 0x000000ff0c0c7208 */ /* 0x000fe20001000000 */
[----:B-1----:R-:W-:-:S04]  /*11c0*/  FADD R6, -R15, R6 ;  /* 0x000000060f067221 */ /* 0x002fc80000000100 */
[----:B------:R-:W-:Y:S01]  /*11d0*/  @!P3 FMUL R14, R14, 16777216 ;  /* 0x4b8000000e0eb820 */ /* 0x000fe20000400000 */
[C---:B------:R-:W-:Y:S01]  /*11e0*/  FMUL R3, R6.reuse, R6 ;  /* 0x0000000606037220 */ /* 0x040fe20000400000 */
[----:B------:R-:W-:Y:S01]  /*11f0*/  FFMA R6, R6, R12, R15 ;  /* 0x0000000c06067223 */ /* 0x000fe2000000000f */
[----:B---3--:R-:W-:Y:S01]  /*1200*/  FADD R7, R7, R4 ;  /* 0x0000000407077221 */ /* 0x008fe20000000000 */
[----:B------:R-:W-:Y:S01]  /*1210*/  @P1 FMUL R5, R5, 0.25 ;  /* 0x3e80000005051820 */ /* 0x000fe20000400000 */
[----:B------:R-:W-:Y:S01]  /*1220*/  FMUL R8, R8, R3 ;  /* 0x0000000308087220 */ /* 0x000fe20000400000 */
[----:B------:R-:W0:Y:S01]  /*1230*/  MUFU.RCP R14, R14 ;  /* 0x0000000e000e7308 */ /* 0x000e220000001000 */
[----:B------:R-:W1:Y:S01]  /*1240*/  SHFL.BFLY PT, R3, R2, 0x1, 0x1f ;  /* 0x0c201f0002037f89 */ /* 0x000e6200000e0000 */
[----:B------:R-:W-:Y:S01]  /*1250*/  @!P3 FMUL R5, R5, 16777216 ;  /* 0x4b8000000505b820 */ /* 0x000fe20000400000 */
[----:B------:R-:W-:Y:S01]  /*1260*/  FFMA R7, R12, R8, R7 ;  /* 0x000000080c077223 */ /* 0x000fe20000000007 */
[----:B------:R-:W-:Y:S01]  /*1270*/  FSETP.NEU.AND P1, PT, R2, RZ, PT ;  /* 0x000000ff0200720b */ /* 0x000fe20003f2d000 */
[----:B------:R-:W2:Y:S04]  /*1280*/  SHFL.BFLY PT, R9, R6, 0x2, 0x1f ;  /* 0x0c401f0006097f89 */ /* 0x000ea800000e0000 */
[----:B------:R-:W3:Y:S01]  /*1290*/  SHFL.BFLY PT, R8, R7, 0x2, 0x1f ;  /* 0x0c401f0007087f89 */ /* 0x000ee200000e0000 */
[----:B0-----:R-:W-:Y:S01]  /*12a0*/  FMUL R5, R14, R5 ;  /* 0x000000050e057220 */ /* 0x001fe20000400000 */
[----:B------:R-:W-:-:S04]  /*12b0*/  HFMA2.MMA R14, -RZ, RZ, 0.75, 0 ;  /* 0x3a000000ff0e7435 */ /* 0x000fc800000001ff */
[----:B------:R-:W-:Y:S01]  /*12c0*/  FSEL R5, R5, RZ, P1 ;  /* 0x000000ff05057208 */ /* 0x000fe20000800000 */
[----:B-1----:R-:W-:Y:S01]  /*12d0*/  FADD R4, R2, R3 ;  /* 0x0000000302047221 */ /* 0x002fe20000000000 */
[----:B--2---:R-:W-:-:S04]  /*12e0*/  FADD R9, -R6, R9 ;  /* 0x0000000906097221 */ /* 0x004fc80000000100 */
[C---:B------:R-:W-:Y:S01]  /*12f0*/  FSETP.GEU.AND P2, PT, |R4|.reuse, 1.175494350822287508e-38, PT ;  /* 0x008000000400780b */ /* 0x040fe20003f4e200 */
[C---:B------:R-:W-:Y:S01]  /*1300*/  FMUL R15, R4.reuse, 0.25 ;  /* 0x3e800000040f7820 */ /* 0x040fe20000400000 */
[----:B------:R-:W-:Y:S01]  /*1310*/  FSETP.GT.AND P1, PT, |R4|, 8.50705917302346158658e+37, PT ;  /* 0x7e8000000400780b */ /* 0x000fe20003f24200 */
[C---:B------:R-:W-:Y:S01]  /*1320*/  FFMA R6, R9.reuse, R5, R6 ;  /* 0x0000000509067223 */ /* 0x040fe20000000006 */
[----:B------:R-:W-:Y:S01]  /*1330*/  FMUL R9, R9, R9 ;  /* 0x0000000909097220 */ /* 0x000fe20000400000 */
[----:B---3--:R-:W-:Y:S01]  /*1340*/  FADD R8, R7, R8 ;  /* 0x0000000807087221 */ /* 0x008fe20000000000 */
[----:B------:R-:W-:Y:S02]  /*1350*/  FSEL R15, R15, R4, P1 ;  /* 0x000000040f0f7208 */ /* 0x000fe40000800000 */
[----:B------:R-:W-:Y:S01]  /*1360*/  FMUL R9, R0, R9 ;  /* 0x0000000900097220 */ /* 0x000fe20000400000 */
[----:B------:R-:W0:Y:S03]  /*1370*/  SHFL.BFLY PT, R7, R6, 0x1, 0x1f ;  /* 0x0c201f0006077f89 */ /* 0x000e2600000e0000 */
[----:B------:R-:W-:Y:S01]  /*1380*/  FFMA R8, R5, R9, R8 ;  /* 0x0000000905087223 */ /* 0x000fe20000000008 */
[----:B------:R-:W-:-:S02]  /*1390*/  @!P2 FMUL R15, R15, 16777216 ;  /* 0x4b8000000f0fa820 */ /* 0x000fc40000400000 */
[----:B------:R-:W-:Y:S01]  /*13a0*/  @P1 FMUL R3, R3, 0.25 ;  /* 0x3e80000003031820 */ /* 0x000fe20000400000 */
[----:B------:R-:W-:Y:S01]  /*13b0*/  LOP3.LUT P1, RZ, R18, 0xf, RZ, 0xc0, !PT ;  /* 0x0000000f12ff7812 */ /* 0x000fe2000782c0ff */
[----:B------:R-:W1:Y:S01]  /*13c0*/  SHFL.BFLY PT, R5, R8, 0x1, 0x1f ;  /* 0x0c201f0008057f89 */ /* 0x000e6200000e0000 */
[----:B------:R-:W2:Y:S01]  /*13d0*/  MUFU.RCP R0, R15 ;  /* 0x0000000f00007308 */ /* 0x000ea20000001000 */
[----:B------:R-:W-:Y:S01]  /*13e0*/  @!P2 FMUL R3, R3, 16777216 ;  /* 0x4b8000000303a820 */ /* 0x000fe20000400000 */
[----:B------:R-:W-:Y:S02]  /*13f0*/  FSETP.NEU.AND P2, PT, R4, RZ, PT ;  /* 0x000000ff0400720b */ /* 0x000fe40003f4d000 */
[----:B------:R-:W-:Y:S01]  /*1400*/  ISETP.LT.AND P1, PT, R18, 0x10, !P1 ;  /* 0x000000101200780c */ /* 0x000fe20004f21270 */
[----:B0-----:R-:W-:Y:S01]  /*1410*/  FADD R7, -R6, R7 ;  /* 0x0000000706077221 */ /* 0x001fe20000000100 */
[----:B--2---:R-:W-:-:S11]  /*1420*/  FMUL R0, R0, R3 ;  /* 0x0000000300007220 */ /* 0x004fd60000400000 */
[----:B------:R0:W-:Y:S01]  /*1430*/  @P1 STS [R13+UR4+0x80], R4 ;  /* 0x000080040d001988 */ /* 0x0001e20008000804 */
[C---:B------:R-:W-:Y:S01]  /*1440*/  FMUL R3, R7.reuse, R7 ;  /* 0x0000000707037220 */ /* 0x040fe20000400000 */
[----:B------:R-:W-:Y:S01]  /*1450*/  FSEL R0, R0, RZ, P2 ;  /* 0x000000ff00007208 */ /* 0x000fe20001000000 */
[----:B-1----:R-:W-:Y:S02]  /*1460*/  FADD R5, R8, R5 ;  /* 0x0000000508057221 */ /* 0x002fe40000000000 */
[----:B------:R-:W-:Y:S01]  /*1470*/  FMUL R3, R2, R3 ;  /* 0x0000000302037220 */ /* 0x000fe20000400000 */
[----:B------:R-:W1:Y:S01]  /*1480*/  LDC.64 R8, c[0x0][0x230] ;  /* 0x00008c00ff087b82 */ /* 0x000e620000000a00 */
[----:B------:R-:W-:Y:S02]  /*1490*/  FFMA R12, R7, R0, R6 ;  /* 0x00000000070c7223 */ /* 0x000fe40000000006 */
[----:B------:R-:W-:-:S03]  /*14a0*/  FFMA R0, R0, R3, R5 ;  /* 0x0000000300007223 */ /* 0x000fc60000000005 */
[----:B------:R-:W-:Y:S02]  /*14b0*/  @P1 STS [R13+UR4], R12 ;  /* 0x0000000c0d001988 */ /* 0x000fe40008000804 */
[----:B------:R-:W2:Y:S02]  /*14c0*/  LDC.64 R2, c[0x0][0x220] ;  /* 0x00008800ff027b82 */ /* 0x000ea40000000a00 */
[----:B------:R-:W-:Y:S06]  /*14d0*/  @P1 STS [R13+UR4+0x40], R0 ;  /* 0x000040000d001988 */ /* 0x000fec0008000804 */
[----:B------:R-:W-:Y:S08]  /*14e0*/  BAR.SYNC.DEFER_BLOCKING 0x0 ;  /* 0x0000000000007b1d */ /* 0x000ff00000010000 */
[----:B------:R-:W0:Y:S01]  /*14f0*/  LDC.64 R6, c[0x0][0x228] ;  /* 0x00008a00ff067b82 */ /* 0x000e220000000a00 */
[C---:B--2---:R-:W-:Y:S01]  /*1500*/  IMAD.WIDE R2, R10.reuse, 0x4, R2 ;  /* 0x000000040a027825 */ /* 0x044fe200078e0202 */
[----:B------:R-:W2:Y:S04]  /*1510*/  LDS R15, [UR4] ;  /* 0x00000004ff0f7984 */ /* 0x000ea80008000800 */
[----:B------:R-:W3:Y:S01]  /*1520*/  LDS R17, [UR4+0x40] ;  /* 0x00004004ff117984 */ /* 0x000ee20008000800 */
[----:B0-----:R-:W-:-:S03]  /*1530*/  IMAD.WIDE R4, R10, 0x4, R6 ;  /* 0x000000040a047825 */ /* 0x001fc600078e0206 */
[----:B--2---:R0:W-:Y:S04]  /*1540*/  @P0 STG.E desc[UR6][R2.64], R15 ;  /* 0x0000000f02000986 */ /* 0x0041e8000c101906 */
[----:B---3--:R0:W-:Y:S01]  /*1550*/  @P0 STG.E desc[UR6][R4.64], R17 ;  /* 0x0000001104000986 */ /* 0x0081e2000c101906 */
[----:B------:R-:W-:Y:S01]  /*1560*/  FFMA R0, R17, R14, 9.9999997473787516356e-06 ;  /* 0x3727c5ac11007423 */ /* 0x000fe2000000000e */
[----:B01----:R-:W-:Y:S06]  /*1570*/  @!P0 EXIT ;  /* 0x000000000000894d */ /* 0x003fec0003800000 */
[----:B0-----:R-:W0:Y:S01]  /*1580*/  MUFU.RSQ R3, R0 ;  /* 0x0000000000037308 */ /* 0x001e220000001400 */
[----:B------:R-:W-:-:S05]  /*1590*/  IMAD.WIDE R10, R10, 0x4, R8 ;  /* 0x000000040a0a7825 */ /* 0x000fca00078e0208 */
[----:B0-----:R-:W-:Y:S01]  /*15a0*/  STG.E desc[UR6][R10.64], R3 ;  /* 0x000000030a007986 */ /* 0x001fe2000c101906 */
[----:B------:R-:W-:Y:S05]  /*15b0*/  EXIT ;  /* 0x000000000000794d */ /* 0x000fea0003800000 */
.L_x_0:
[----:B------:R-:W-:-:S00]  /*15c0*/  BRA `(.L_x_0) ;  /* 0xfffffffc00fc7947 */ /* 0x000fc0000383ffff */
[----:B------:R-:W-:-:S00]  /*15d0*/  NOP ;  /* 0x0000000000007918 */ /* 0x000fc00000000000 */
        /* <DEDUP_REMOVED lines=10> */
.L_x_1:


//--------------------- .nv.global.init           --------------------------
	.section	.nv.global.init,"aw",@progbits
.nv.global.init:
	.type		_$_str,@object
	.size		_$_str,(.L_0 - _$_str)
_$_str:
        /*0000*/ 	.byte	0x5f, 0x5f, 0x43, 0x55, 0x44, 0x41, 0x5f, 0x46, 0x54, 0x5a, 0x00
.L_0:


//--------------------- .nv.shared.triton_red_fused_convolution_native_group_norm_44 --------------------------
	.section	.nv.shared.triton_red_fused_convolution_native_group_norm_44,"aw",@nobits
	.sectionflags	@""
	.align	16
	.zero		1024


//--------------------- .nv.constant0.triton_red_fused_convolution_native_group_norm_44 --------------------------
	.section	.nv.constant0.triton_red_fused_convolution_native_group_norm_44,"a",@progbits
	.sectionflags	@""
	.align	4
.nv.constant0.triton_red_fused_convolution_native_group_norm_44:
	.zero		576
